//
// Generated by NVIDIA NVVM Compiler
//
// Compiler Build ID: CL-36424714
// Cuda compilation tools, release 13.0, V13.0.88
// Based on NVVM 20.0.0
//

.version 9.0
.target sm_100
.address_size 64

	// .globl	reshape_and_cache_kernel

.visible .entry reshape_and_cache_kernel(
	.param .u64 .ptr .align 1 reshape_and_cache_kernel_param_0,
	.param .u64 .ptr .align 1 reshape_and_cache_kernel_param_1,
	.param .u64 .ptr .align 1 reshape_and_cache_kernel_param_2,
	.param .u64 .ptr .align 1 reshape_and_cache_kernel_param_3,
	.param .u64 .ptr .align 1 reshape_and_cache_kernel_param_4,
	.param .u64 .ptr .align 1 reshape_and_cache_kernel_param_5,
	.param .u64 .ptr .align 1 reshape_and_cache_kernel_param_6,
	.param .u32 reshape_and_cache_kernel_param_7,
	.param .u32 reshape_and_cache_kernel_param_8,
	.param .u32 reshape_and_cache_kernel_param_9,
	.param .u32 reshape_and_cache_kernel_param_10
)
{
	.reg .pred 	%p<11>;
	.reg .b32 	%r<47>;
	.reg .b32 	%f<17>;
	.reg .b64 	%rd<75>;

	ld.param.u64 	%rd18, [reshape_and_cache_kernel_param_0];
	ld.param.u64 	%rd19, [reshape_and_cache_kernel_param_1];
	ld.param.u64 	%rd20, [reshape_and_cache_kernel_param_2];
	ld.param.u64 	%rd21, [reshape_and_cache_kernel_param_3];
	ld.param.u64 	%rd22, [reshape_and_cache_kernel_param_4];
	ld.param.u64 	%rd16, [reshape_and_cache_kernel_param_5];
	ld.param.u64 	%rd17, [reshape_and_cache_kernel_param_6];
	cvta.to.global.u64 	%rd1, %rd19;
	cvta.to.global.u64 	%rd2, %rd18;
	cvta.to.global.u64 	%rd3, %rd17;
	cvta.to.global.u64 	%rd4, %rd16;
	cvta.to.global.u64 	%rd5, %rd21;
	cvta.to.global.u64 	%rd6, %rd20;
	cvta.to.global.u64 	%rd23, %rd22;
	mov.u32 	%r1, %ctaid.x;
	mul.wide.u32 	%rd24, %r1, 8;
	add.s64 	%rd25, %rd23, %rd24;
	ld.global.u64 	%rd7, [%rd25];
	setp.lt.s64 	%p1, %rd7, 0;
	@%p1 bra 	$L__BB0_12;
	ld.param.u32 	%r41, [reshape_and_cache_kernel_param_10];
	cvt.s64.s32 	%rd8, %r41;
	or.b64  	%rd26, %rd7, %rd8;
	and.b64  	%rd27, %rd26, -4294967296;
	setp.ne.s64 	%p2, %rd27, 0;
	@%p2 bra 	$L__BB0_3;
	cvt.u32.u64 	%r17, %rd8;
	cvt.u32.u64 	%r18, %rd7;
	div.u32 	%r19, %r18, %r17;
	mul.lo.s32 	%r20, %r19, %r17;
	sub.s32 	%r21, %r18, %r20;
	cvt.u64.u32 	%rd73, %r19;
	cvt.u64.u32 	%rd74, %r21;
	bra.uni 	$L__BB0_4;
$L__BB0_3:
	div.s64 	%rd73, %rd7, %rd8;
	mul.lo.s64 	%rd28, %rd73, %rd8;
	sub.s64 	%rd74, %rd7, %rd28;
$L__BB0_4:
	ld.param.u32 	%r36, [reshape_and_cache_kernel_param_9];
	ld.param.u32 	%r35, [reshape_and_cache_kernel_param_8];
	mul.lo.s32 	%r2, %r36, %r35;
	mov.u32 	%r44, %tid.x;
	setp.ge.s32 	%p3, %r44, %r2;
	@%p3 bra 	$L__BB0_12;
	ld.param.u32 	%r42, [reshape_and_cache_kernel_param_10];
	ld.param.u64 	%rd72, [reshape_and_cache_kernel_param_5];
	mul.lo.s32 	%r4, %r2, %r1;
	mul.lo.s32 	%r22, %r2, %r42;
	cvt.s64.s32 	%rd29, %r22;
	mul.lo.s64 	%rd30, %rd73, %rd29;
	cvt.u64.u32 	%rd31, %r2;
	mad.lo.s64 	%rd15, %rd74, %rd31, %rd30;
	setp.ne.s64 	%p4, %rd72, 0;
	mov.u32 	%r5, %ntid.x;
	@%p4 bra 	$L__BB0_9;
	setp.eq.s64 	%p8, %rd17, 0;
	@%p8 bra 	$L__BB0_7;
	bra.uni 	$L__BB0_8;
$L__BB0_7:
	ld.param.u32 	%r40, [reshape_and_cache_kernel_param_9];
	rem.s32 	%r32, %r44, %r40;
	add.s32 	%r33, %r44, %r4;
	sub.s32 	%r34, %r44, %r32;
	cvt.s64.s32 	%rd62, %r34;
	cvt.s64.s32 	%rd63, %r32;
	add.s64 	%rd64, %rd15, %rd63;
	add.s64 	%rd65, %rd64, %rd62;
	mul.wide.s32 	%rd66, %r33, 4;
	add.s64 	%rd67, %rd6, %rd66;
	ld.global.f32 	%f15, [%rd67];
	add.s64 	%rd68, %rd5, %rd66;
	ld.global.f32 	%f16, [%rd68];
	shl.b64 	%rd69, %rd65, 2;
	add.s64 	%rd70, %rd2, %rd69;
	st.global.f32 	[%rd70], %f15;
	add.s64 	%rd71, %rd1, %rd69;
	st.global.f32 	[%rd71], %f16;
	add.s32 	%r44, %r44, %r5;
	setp.lt.s32 	%p10, %r44, %r2;
	@%p10 bra 	$L__BB0_7;
	bra.uni 	$L__BB0_12;
$L__BB0_8:
	ld.param.u32 	%r39, [reshape_and_cache_kernel_param_9];
	rem.s32 	%r29, %r44, %r39;
	add.s32 	%r30, %r44, %r4;
	sub.s32 	%r31, %r44, %r29;
	cvt.s64.s32 	%rd52, %r31;
	cvt.s64.s32 	%rd53, %r29;
	add.s64 	%rd54, %rd15, %rd53;
	add.s64 	%rd55, %rd54, %rd52;
	mul.wide.s32 	%rd56, %r30, 4;
	add.s64 	%rd57, %rd6, %rd56;
	ld.global.f32 	%f11, [%rd57];
	add.s64 	%rd58, %rd5, %rd56;
	ld.global.f32 	%f12, [%rd58];
	ld.global.f32 	%f13, [%rd3];
	mul.f32 	%f14, %f12, %f13;
	shl.b64 	%rd59, %rd55, 2;
	add.s64 	%rd60, %rd2, %rd59;
	st.global.f32 	[%rd60], %f11;
	add.s64 	%rd61, %rd1, %rd59;
	st.global.f32 	[%rd61], %f14;
	add.s32 	%r44, %r44, %r5;
	setp.lt.s32 	%p9, %r44, %r2;
	@%p9 bra 	$L__BB0_8;
	bra.uni 	$L__BB0_12;
$L__BB0_9:
	setp.eq.s64 	%p5, %rd17, 0;
	@%p5 bra 	$L__BB0_10;
	bra.uni 	$L__BB0_11;
$L__BB0_10:
	ld.param.u32 	%r38, [reshape_and_cache_kernel_param_9];
	rem.s32 	%r26, %r44, %r38;
	add.s32 	%r27, %r44, %r4;
	sub.s32 	%r28, %r44, %r26;
	cvt.s64.s32 	%rd42, %r28;
	cvt.s64.s32 	%rd43, %r26;
	add.s64 	%rd44, %rd15, %rd43;
	add.s64 	%rd45, %rd44, %rd42;
	mul.wide.s32 	%rd46, %r27, 4;
	add.s64 	%rd47, %rd6, %rd46;
	add.s64 	%rd48, %rd5, %rd46;
	ld.global.f32 	%f7, [%rd48];
	ld.global.f32 	%f8, [%rd47];
	ld.global.f32 	%f9, [%rd4];
	mul.f32 	%f10, %f8, %f9;
	shl.b64 	%rd49, %rd45, 2;
	add.s64 	%rd50, %rd2, %rd49;
	st.global.f32 	[%rd50], %f10;
	add.s64 	%rd51, %rd1, %rd49;
	st.global.f32 	[%rd51], %f7;
	add.s32 	%r44, %r44, %r5;
	setp.lt.s32 	%p7, %r44, %r2;
	@%p7 bra 	$L__BB0_10;
	bra.uni 	$L__BB0_12;
$L__BB0_11:
	ld.param.u32 	%r37, [reshape_and_cache_kernel_param_9];
	rem.s32 	%r23, %r44, %r37;
	add.s32 	%r24, %r44, %r4;
	sub.s32 	%r25, %r44, %r23;
	cvt.s64.s32 	%rd32, %r25;
	cvt.s64.s32 	%rd33, %r23;
	add.s64 	%rd34, %rd15, %rd33;
	add.s64 	%rd35, %rd34, %rd32;
	mul.wide.s32 	%rd36, %r24, 4;
	add.s64 	%rd37, %rd6, %rd36;
	add.s64 	%rd38, %rd5, %rd36;
	ld.global.f32 	%f1, [%rd38];
	ld.global.f32 	%f2, [%rd37];
	ld.global.f32 	%f3, [%rd4];
	mul.f32 	%f4, %f2, %f3;
	ld.global.f32 	%f5, [%rd3];
	mul.f32 	%f6, %f1, %f5;
	shl.b64 	%rd39, %rd35, 2;
	add.s64 	%rd40, %rd2, %rd39;
	st.global.f32 	[%rd40], %f4;
	add.s64 	%rd41, %rd1, %rd39;
	st.global.f32 	[%rd41], %f6;
	add.s32 	%r44, %r44, %r5;
	setp.lt.s32 	%p6, %r44, %r2;
	@%p6 bra 	$L__BB0_11;
$L__BB0_12:
	ret;

}


// ===== COMPILED SASS (sm_100) =====

	.target	sm_100

	.elftype	@"ET_EXEC"


//--------------------- .note.nv.tkinfo           --------------------------
	.section	.note.nv.tkinfo,"",@"SHT_NOTE"
	.sectionflags	@"SHF_NOTE_NV_TKINFO"
	.tkinfo
        /*0018*/ 	.word	0x00000002
        /*0030*/ 	.string	""
        /*0030*/ 	.string	"ptxas"
        /*0030*/ 	.string	"Cuda compilation tools, release 13.0, V13.0.88"
        /*0030*/ 	.string	"Build cuda_13.0.r13.0/compiler.36424714_0"
        /*0030*/ 	.string	"-arch sm_100 -m 64 "



//--------------------- .note.nv.cuinfo           --------------------------
	.section	.note.nv.cuinfo,"",@"SHT_NOTE"
	.sectionflags	@"SHF_NOTE_NV_CUINFO"
        /*0018*/ 	.short	0x0002
        /*001a*/ 	.short	0x0064
        /*001c*/ 	.short	0x0082
	.zero		2


//--------------------- .nv.info                  --------------------------
	.section	.nv.info,"",@"SHT_CUDA_INFO"
	.align	4


	//----- nvinfo : EIATTR_REGCOUNT
	.align		4
        /*0000*/ 	.byte	0x04, 0x2f
        /*0002*/ 	.short	(.L_1 - .L_0)
	.align		4
.L_0:
        /*0004*/ 	.word	index@(reshape_and_cache_kernel)
        /*0008*/ 	.word	0x00000020


	//----- nvinfo : EIATTR_FRAME_SIZE
	.align		4
.L_1:
        /*000c*/ 	.byte	0x04, 0x11
        /*000e*/ 	.short	(.L_3 - .L_2)
	.align		4
.L_2:
        /*0010*/ 	.word	index@($__internal_0_$__cuda_sm20_div_s64)
        /*0014*/ 	.word	0x00000000


	//----- nvinfo : EIATTR_FRAME_SIZE
	.align		4
.L_3:
        /*0018*/ 	.byte	0x04, 0x11
        /*001a*/ 	.short	(.L_5 - .L_4)
	.align		4
.L_4:
        /*001c*/ 	.word	index@(reshape_and_cache_kernel)
        /*0020*/ 	.word	0x00000000


	//----- nvinfo : EIATTR_MIN_STACK_SIZE
	.align		4
.L_5:
        /*0024*/ 	.byte	0x04, 0x12
        /*0026*/ 	.short	(.L_7 - .L_6)
	.align		4
.L_6:
        /*0028*/ 	.word	index@(reshape_and_cache_kernel)
        /*002c*/ 	.word	0x00000000
.L_7:


//--------------------- .nv.compat                --------------------------
	.section	.nv.compat,"",@"SHT_CUDA_COMPAT_INFO"
	.align	4
        /*0000*/ 	.byte	0x02, 0x09, 0x00, 0x00, 0x02, 0x02, 0x01, 0x00, 0x02, 0x05, 0x05, 0x00, 0x03, 0x07, 0x01, 0x01
        /*0010*/ 	.byte	0x02, 0x03, 0x00, 0x00, 0x02, 0x06, 0x01, 0x00, 0x04, 0x0b, 0x08, 0x00, 0x09, 0x00, 0x00, 0x00
        /*0020*/ 	.byte	0x00, 0x00, 0x00, 0x00


//--------------------- .nv.info.reshape_and_cache_kernel --------------------------
	.section	.nv.info.reshape_and_cache_kernel,"",@"SHT_CUDA_INFO"
	.sectionflags	@""
	.align	4


	//----- nvinfo : EIATTR_CUDA_API_VERSION
	.align		4
        /*0000*/ 	.byte	0x04, 0x37
        /*0002*/ 	.short	(.L_9 - .L_8)
.L_8:
        /*0004*/ 	.word	0x00000082


	//----- nvinfo : EIATTR_KPARAM_INFO
	.align		4
.L_9:
        /*0008*/ 	.byte	0x04, 0x17
        /*000a*/ 	.short	(.L_11 - .L_10)
.L_10:
        /*000c*/ 	.word	0x00000000
        /*0010*/ 	.short	0x000a
        /*0012*/ 	.short	0x0044
        /*0014*/ 	.byte	0x00, 0xf0, 0x11, 0x00


	//----- nvinfo : EIATTR_KPARAM_INFO
	.align		4
.L_11:
        /*0018*/ 	.byte	0x04, 0x17
        /*001a*/ 	.short	(.L_13 - .L_12)
.L_12:
        /*001c*/ 	.word	0x00000000
        /*0020*/ 	.short	0x0009
        /*0022*/ 	.short	0x0040
        /*0024*/ 	.byte	0x00, 0xf0, 0x11, 0x00


	//----- nvinfo : EIATTR_KPARAM_INFO
	.align		4
.L_13:
        /*0028*/ 	.byte	0x04, 0x17
        /*002a*/ 	.short	(.L_15 - .L_14)
.L_14:
        /*002c*/ 	.word	0x00000000
        /*0030*/ 	.short	0x0008
        /*0032*/ 	.short	0x003c
        /*0034*/ 	.byte	0x00, 0xf0, 0x11, 0x00


	//----- nvinfo : EIATTR_KPARAM_INFO
	.align		4
.L_15:
        /*0038*/ 	.byte	0x04, 0x17
        /*003a*/ 	.short	(.L_17 - .L_16)
.L_16:
        /*003c*/ 	.word	0x00000000
        /*0040*/ 	.short	0x0007
        /*0042*/ 	.short	0x0038
        /*0044*/ 	.byte	0x00, 0xf0, 0x11, 0x00


	//----- nvinfo : EIATTR_KPARAM_INFO
	.align		4
.L_17:
        /*0048*/ 	.byte	0x04, 0x17
        /*004a*/ 	.short	(.L_19 - .L_18)
.L_18:
        /*004c*/ 	.word	0x00000000
        /*0050*/ 	.short	0x0006
        /*0052*/ 	.short	0x0030
        /*0054*/ 	.byte	0x00, 0xf5, 0x21, 0x00


	//----- nvinfo : EIATTR_KPARAM_INFO
	.align		4
.L_19:
        /*0058*/ 	.byte	0x04, 0x17
        /*005a*/ 	.short	(.L_21 - .L_20)
.L_20:
        /*005c*/ 	.word	0x00000000
        /*0060*/ 	.short	0x0005
        /*0062*/ 	.short	0x0028
        /*0064*/ 	.byte	0x00, 0xf5, 0x21, 0x00


	//----- nvinfo : EIATTR_KPARAM_INFO
	.align		4
.L_21:
        /*0068*/ 	.byte	0x04, 0x17
        /*006a*/ 	.short	(.L_23 - .L_22)
.L_22:
        /*006c*/ 	.word	0x00000000
        /*0070*/ 	.short	0x0004
        /*0072*/ 	.short	0x0020
        /*0074*/ 	.byte	0x00, 0xf5, 0x21, 0x00


	//----- nvinfo : EIATTR_KPARAM_INFO
	.align		4
.L_23:
        /*0078*/ 	.byte	0x04, 0x17
        /*007a*/ 	.short	(.L_25 - .L_24)
.L_24:
        /*007c*/ 	.word	0x00000000
        /*0080*/ 	.short	0x0003
        /*0082*/ 	.short	0x0018
        /*0084*/ 	.byte	0x00, 0xf5, 0x21, 0x00


	//----- nvinfo : EIATTR_KPARAM_INFO
	.align		4
.L_25:
        /*0088*/ 	.byte	0x04, 0x17
        /*008a*/ 	.short	(.L_27 - .L_26)
.L_26:
        /*008c*/ 	.word	0x00000000
        /*0090*/ 	.short	0x0002
        /*0092*/ 	.short	0x0010
        /*0094*/ 	.byte	0x00, 0xf5, 0x21, 0x00


	//----- nvinfo : EIATTR_KPARAM_INFO
	.align		4
.L_27:
        /*0098*/ 	.byte	0x04, 0x17
        /*009a*/ 	.short	(.L_29 - .L_28)
.L_28:
        /*009c*/ 	.word	0x00000000
        /*00a0*/ 	.short	0x0001
        /*00a2*/ 	.short	0x0008
        /*00a4*/ 	.byte	0x00, 0xf5, 0x21, 0x00


	//----- nvinfo : EIATTR_KPARAM_INFO
	.align		4
.L_29:
        /*00a8*/ 	.byte	0x04, 0x17
        /*00aa*/ 	.short	(.L_31 - .L_30)
.L_30:
        /*00ac*/ 	.word	0x00000000
        /*00b0*/ 	.short	0x0000
        /*00b2*/ 	.short	0x0000
        /*00b4*/ 	.byte	0x00, 0xf5, 0x21, 0x00


	//----- nvinfo : EIATTR_SPARSE_MMA_MASK
	.align		4
.L_31:
        /*00b8*/ 	.byte	0x03, 0x50
        /*00ba*/ 	.short	0x0000


	//----- nvinfo : EIATTR_MAXREG_COUNT
	.align		4
        /*00bc*/ 	.byte	0x03, 0x1b
        /*00be*/ 	.short	0x00ff


	//----- nvinfo : EIATTR_MERCURY_ISA_VERSION
	.align		4
        /*00c0*/ 	.byte	0x03, 0x5f
        /*00c2*/ 	.short	0x0101


	//----- nvinfo : EIATTR_VRC_CTA_INIT_COUNT
	.align		4
        /*00c4*/ 	.byte	0x02, 0x4a
	.zero		1
	.zero		1


	//----- nvinfo : EIATTR_EXIT_INSTR_OFFSETS
	.align		4
        /*00c8*/ 	.byte	0x04, 0x1c
        /*00ca*/ 	.short	(.L_33 - .L_32)


	//   ....[0]....
.L_32:
        /*00cc*/ 	.word	0x00000070


	//   ....[1]....
        /*00d0*/ 	.word	0x00000360


	//   ....[2]....
        /*00d4*/ 	.word	0x000007d0


	//   ....[3]....
        /*00d8*/ 	.word	0x00000ae0


	//   ....[4]....
        /*00dc*/ 	.word	0x00000e90


	//   ....[5]....
        /*00e0*/ 	.word	0x000011d0


	//----- nvinfo : EIATTR_CRS_STACK_SIZE
	.align		4
.L_33:
        /*00e4*/ 	.byte	0x04, 0x1e
        /*00e6*/ 	.short	(.L_35 - .L_34)
.L_34:
        /*00e8*/ 	.word	0x00000000


	//----- nvinfo : EIATTR_CBANK_PARAM_SIZE
	.align		4
.L_35:
        /*00ec*/ 	.byte	0x03, 0x19
        /*00ee*/ 	.short	0x0048


	//----- nvinfo : EIATTR_PARAM_CBANK
	.align		4
        /*00f0*/ 	.byte	0x04, 0x0a
        /*00f2*/ 	.short	(.L_37 - .L_36)
	.align		4
.L_36:
        /*00f4*/ 	.word	index@(.nv.constant0.reshape_and_cache_kernel)
        /*00f8*/ 	.short	0x0380
        /*00fa*/ 	.short	0x0048


	//----- nvinfo : EIATTR_SW_WAR
	.align		4
.L_37:
        /*00fc*/ 	.byte	0x04, 0x36
        /*00fe*/ 	.short	(.L_39 - .L_38)
.L_38:
        /*0100*/ 	.word	0x00000008
.L_39:


//--------------------- .nv.callgraph             --------------------------
	.section	.nv.callgraph,"",@"SHT_CUDA_CALLGRAPH"
	.align	4
	.sectionentsize	8
	.align		4
        /*0000*/ 	.word	0x00000000
	.align		4
        /*0004*/ 	.word	0xffffffff
	.align		4
        /*0008*/ 	.word	0x00000000
	.align		4
        /*000c*/ 	.word	0xfffffffe
	.align		4
        /*0010*/ 	.word	0x00000000
	.align		4
        /*0014*/ 	.word	0xfffffffd
	.align		4
        /*0018*/ 	.word	0x00000000
	.align		4
        /*001c*/ 	.word	0xfffffffc


//--------------------- .text.reshape_and_cache_kernel --------------------------
	.section	.text.reshape_and_cache_kernel,"ax",@progbits
	.align	128
        .global         reshape_and_cache_kernel
        .type           reshape_and_cache_kernel,@function
        .size           reshape_and_cache_kernel,(.L_x_10 - reshape_and_cache_kernel)
        .other          reshape_and_cache_kernel,@"STO_CUDA_ENTRY STV_DEFAULT"
reshape_and_cache_kernel:
.text.reshape_and_cache_kernel:
[----:B------:R-:W-:Y:S01]  /*0000*/  LDC R1, c[0x0][0x37c] ;  /* 0x0000df00ff017b82 */ /* 0x000fe20000000800 */
[----:B------:R-:W0:Y:S07]  /*0010*/  S2R R5, SR_CTAID.X ;  /* 0x0000000000057919 */ /* 0x000e2e0000002500 */
[----:B------:R-:W0:Y:S01]  /*0020*/  LDC.64 R2, c[0x0][0x3a0] ;  /* 0x0000e800ff027b82 */ /* 0x000e220000000a00 */
[----:B------:R-:W1:Y:S01]  /*0030*/  LDCU.64 UR4, c[0x0][0x358] ;  /* 0x00006b00ff0477ac */ /* 0x000e620008000a00 */
[----:B0-----:R-:W-:-:S06]  /*0040*/  IMAD.WIDE.U32 R2, R5, 0x8, R2 ;  /* 0x0000000805027825 */ /* 0x001fcc00078e0002 */
[----:B-1----:R-:W2:Y:S02]  /*0050*/  LDG.E.64 R2, desc[UR4][R2.64] ;  /* 0x0000000402027981 */ /* 0x002ea4000c1e1b00 */
[----:B--2---:R-:W-:-:S13]  /*0060*/  ISETP.GE.AND P0, PT, R3, RZ, PT ;  /* 0x000000ff0300720c */ /* 0x004fda0003f06270 */
[----:B------:R-:W-:Y:S05]  /*0070*/  @!P0 EXIT ;  /* 0x000000000000894d */ /* 0x000fea0003800000 */
[----:B------:R-:W0:Y:S02]  /*0080*/  LDCU UR7, c[0x0][0x3c4] ;  /* 0x00007880ff0777ac */ /* 0x000e240008000800 */
[----:B0-----:R-:W-:-:S06]  /*0090*/  USHF.R.S32.HI UR6, URZ, 0x1f, UR7 ;  /* 0x0000001fff067899 */ /* 0x001fcc0008011407 */
[----:B------:R-:W-:-:S04]  /*00a0*/  LOP3.LUT R0, R3, UR6, RZ, 0xfc, !PT ;  /* 0x0000000603007c12 */ /* 0x000fc8000f8efcff */
[----:B------:R-:W-:-:S13]  /*00b0*/  ISETP.NE.U32.AND P0, PT, R0, RZ, PT ;  /* 0x000000ff0000720c */ /* 0x000fda0003f05070 */
[----:B------:R-:W-:Y:S05]  /*00c0*/  @P0 BRA `(.L_x_0) ;  /* 0x0000000000600947 */ /* 0x000fea0003800000 */
[----:B------:R-:W0:Y:S01]  /*00d0*/  I2F.U32.RP R0, UR7 ;  /* 0x0000000700007d06 */ /* 0x000e220008209000 */
[----:B------:R-:W-:Y:S01]  /*00e0*/  ISETP.NE.U32.AND P2, PT, RZ, UR7, PT ;  /* 0x00000007ff007c0c */ /* 0x000fe2000bf45070 */
[----:B------:R-:W-:-:S06]  /*00f0*/  IMAD.MOV.U32 R15, RZ, RZ, RZ ;  /* 0x000000ffff0f7224 */ /* 0x000fcc00078e00ff */
[----:B0-----:R-:W0:Y:S02]  /*0100*/  MUFU.RCP R0, R0 ;  /* 0x0000000000007308 */ /* 0x001e240000001000 */
[----:B0-----:R-:W-:-:S06]  /*0110*/  VIADD R6, R0, 0xffffffe ;  /* 0x0ffffffe00067836 */ /* 0x001fcc0000000000 */
[----:B------:R0:W1:Y:S02]  /*0120*/  F2I.FTZ.U32.TRUNC.NTZ R7, R6 ;  /* 0x0000000600077305 */ /* 0x000064000021f000 */
[----:B0-----:R-:W-:Y:S02]  /*0130*/  IMAD.MOV.U32 R6, RZ, RZ, RZ ;  /* 0x000000ffff067224 */ /* 0x001fe400078e00ff */
[----:B-1----:R-:W-:-:S04]  /*0140*/  IMAD.MOV R3, RZ, RZ, -R7 ;  /* 0x000000ffff037224 */ /* 0x002fc800078e0a07 */
[----:B------:R-:W-:-:S04]  /*0150*/  IMAD R3, R3, UR7, RZ ;  /* 0x0000000703037c24 */ /* 0x000fc8000f8e02ff */
[----:B------:R-:W-:-:S06]  /*0160*/  IMAD.HI.U32 R7, R7, R3, R6 ;  /* 0x0000000307077227 */ /* 0x000fcc00078e0006 */
[----:B------:R-:W-:-:S04]  /*0170*/  IMAD.HI.U32 R7, R7, R2, RZ ;  /* 0x0000000207077227 */ /* 0x000fc800078e00ff */
[----:B------:R-:W-:-:S04]  /*0180*/  IMAD.MOV R3, RZ, RZ, -R7 ;  /* 0x000000ffff037224 */ /* 0x000fc800078e0a07 */
[----:B------:R-:W-:-:S05]  /*0190*/  IMAD R3, R3, UR7, R2 ;  /* 0x0000000703037c24 */ /* 0x000fca000f8e0202 */
[----:B------:R-:W-:-:S13]  /*01a0*/  ISETP.GE.U32.AND P0, PT, R3, UR7, PT ;  /* 0x0000000703007c0c */ /* 0x000fda000bf06070 */
[----:B------:R-:W-:Y:S02]  /*01b0*/  @P0 VIADD R3, R3, -UR7 ;  /* 0x8000000703030c36 */ /* 0x000fe40008000000 */
[----:B------:R-:W-:-:S03]  /*01c0*/  @P0 VIADD R7, R7, 0x1 ;  /* 0x0000000107070836 */ /* 0x000fc60000000000 */
[----:B------:R-:W-:Y:S01]  /*01d0*/  ISETP.GE.U32.AND P1, PT, R3, UR7, PT ;  /* 0x0000000703007c0c */ /* 0x000fe2000bf26070 */
[----:B------:R-:W-:-:S12]  /*01e0*/  IMAD.MOV.U32 R3, RZ, RZ, RZ ;  /* 0x000000ffff037224 */ /* 0x000fd800078e00ff */
[----:B------:R-:W-:Y:S02]  /*01f0*/  @P1 IADD3 R7, PT, PT, R7, 0x1, RZ ;  /* 0x0000000107071810 */ /* 0x000fe40007ffe0ff */
[----:B------:R-:W-:-:S05]  /*0200*/  @!P2 LOP3.LUT R7, RZ, UR7, RZ, 0x33, !PT ;  /* 0x00000007ff07ac12 */ /* 0x000fca000f8e33ff */
[----:B------:R-:W-:-:S04]  /*0210*/  IMAD.MOV R13, RZ, RZ, -R7 ;  /* 0x000000ffff0d7224 */ /* 0x000fc800078e0a07 */
[----:B------:R-:W-:Y:S02]  /*0220*/  IMAD R13, R13, UR7, R2 ;  /* 0x000000070d0d7c24 */ /* 0x000fe4000f8e0202 */
[----:B------:R-:W-:Y:S01]  /*0230*/  IMAD.MOV.U32 R2, RZ, RZ, R7 ;  /* 0x000000ffff027224 */ /* 0x000fe200078e0007 */
[----:B------:R-:W-:Y:S06]  /*0240*/  BRA `(.L_x_1) ;  /* 0x0000000000307947 */ /* 0x000fec0003800000 */
.L_x_0:
[----:B------:R-:W-:-:S07]  /*0250*/  MOV R0, 0x270 ;  /* 0x0000027000007802 */ /* 0x000fce0000000f00 */
[----:B------:R-:W-:Y:S05]  /*0260*/  CALL.REL.NOINC `($__internal_0_$__cuda_sm20_div_s64) ;  /* 0x0000000c00dc7944 */ /* 0x000fea0003c00000 */
[----:B------:R-:W0:Y:S01]  /*0270*/  LDCU UR7, c[0x0][0x3c4] ;  /* 0x00007880ff0777ac */ /* 0x000e220008000800 */
[----:B------:R-:W-:-:S05]  /*0280*/  IADD3 R15, P0, PT, RZ, -R4, RZ ;  /* 0x80000004ff0f7210 */ /* 0x000fca0007f1e0ff */
[----:B------:R-:W-:-:S04]  /*0290*/  IMAD.X R0, RZ, RZ, ~R9, P0 ;  /* 0x000000ffff007224 */ /* 0x000fc800000e0e09 */
[----:B0-----:R-:W-:Y:S02]  /*02a0*/  IMAD R0, R0, UR7, RZ ;  /* 0x0000000700007c24 */ /* 0x001fe4000f8e02ff */
[----:B------:R-:W-:-:S04]  /*02b0*/  IMAD.WIDE.U32 R2, R15, UR7, R2 ;  /* 0x000000070f027c25 */ /* 0x000fc8000f8e0002 */
[----:B------:R-:W-:Y:S01]  /*02c0*/  IMAD R15, R15, UR6, R0 ;  /* 0x000000060f0f7c24 */ /* 0x000fe2000f8e0200 */
[----:B------:R-:W-:Y:S01]  /*02d0*/  MOV R13, R2 ;  /* 0x00000002000d7202 */ /* 0x000fe20000000f00 */
[----:B------:R-:W-:Y:S02]  /*02e0*/  IMAD.MOV.U32 R2, RZ, RZ, R4 ;  /* 0x000000ffff027224 */ /* 0x000fe400078e0004 */
[----:B------:R-:W-:Y:S02]  /*02f0*/  IMAD.IADD R15, R3, 0x1, R15 ;  /* 0x00000001030f7824 */ /* 0x000fe400078e020f */
[----:B------:R-:W-:-:S07]  /*0300*/  IMAD.MOV.U32 R3, RZ, RZ, R9 ;  /* 0x000000ffff037224 */ /* 0x000fce00078e0009 */
.L_x_1:
[----:B------:R-:W0:Y:S01]  /*0310*/  S2R R7, SR_TID.X ;  /* 0x0000000000077919 */ /* 0x000e220000002100 */
[----:B------:R-:W1:Y:S01]  /*0320*/  LDC R6, c[0x0][0x3c0] ;  /* 0x0000f000ff067b82 */ /* 0x000e620000000800 */
[----:B------:R-:W1:Y:S02]  /*0330*/  LDCU UR6, c[0x0][0x3bc] ;  /* 0x00007780ff0677ac */ /* 0x000e640008000800 */
[----:B-1----:R-:W-:-:S05]  /*0340*/  IMAD R0, R6, UR6, RZ ;  /* 0x0000000606007c24 */ /* 0x002fca000f8e02ff */
[----:B0-----:R-:W-:-:S13]  /*0350*/  ISETP.GE.AND P0, PT, R7, R0, PT ;  /* 0x000000000700720c */ /* 0x001fda0003f06270 */
[----:B------:R-:W-:Y:S05]  /*0360*/  @P0 EXIT ;  /* 0x000000000000094d */ /* 0x000fea0003800000 */
[----:B------:R-:W0:Y:S01]  /*0370*/  LDCU.64 UR8, c[0x0][0x3a8] ;  /* 0x00007500ff0877ac */ /* 0x000e220008000a00 */
[----:B------:R-:W-:Y:S02]  /*0380*/  IMAD R9, R0, UR7, RZ ;  /* 0x0000000700097c24 */ /* 0x000fe4000f8e02ff */
[----:B------:R-:W-:Y:S01]  /*0390*/  IMAD R15, R15, R0, RZ ;  /* 0x000000000f0f7224 */ /* 0x000fe200078e02ff */
[----:B------:R-:W1:Y:S01]  /*03a0*/  LDCU UR6, c[0x0][0x360] ;  /* 0x00006c00ff0677ac */ /* 0x000e620008000800 */
[-C--:B------:R-:W-:Y:S01]  /*03b0*/  IMAD R3, R3, R9.reuse, RZ ;  /* 0x0000000903037224 */ /* 0x080fe200078e02ff */
[----:B------:R-:W-:Y:S01]  /*03c0*/  SHF.R.S32.HI R11, RZ, 0x1f, R9 ;  /* 0x0000001fff0b7819 */ /* 0x000fe20000011409 */
[----:B------:R-:W-:-:S04]  /*03d0*/  IMAD.WIDE.U32 R8, R2, R9, RZ ;  /* 0x0000000902087225 */ /* 0x000fc800078e00ff */
[----:B------:R-:W-:Y:S02]  /*03e0*/  IMAD R3, R11, R2, R3 ;  /* 0x000000020b037224 */ /* 0x000fe400078e0203 */
[C---:B------:R-:W-:Y:S02]  /*03f0*/  IMAD R4, R0.reuse, R5, RZ ;  /* 0x0000000500047224 */ /* 0x040fe400078e02ff */
[----:B------:R-:W-:Y:S01]  /*0400*/  IMAD.IADD R9, R9, 0x1, R3 ;  /* 0x0000000109097824 */ /* 0x000fe200078e0203 */
[----:B0-----:R-:W-:Y:S01]  /*0410*/  UISETP.NE.U32.AND UP0, UPT, UR8, URZ, UPT ;  /* 0x000000ff0800728c */ /* 0x001fe2000bf05070 */
[----:B------:R-:W-:-:S03]  /*0420*/  IMAD.WIDE.U32 R2, R0, R13, R8 ;  /* 0x0000000d00027225 */ /* 0x000fc600078e0008 */
[----:B------:R-:W-:Y:S01]  /*0430*/  UISETP.NE.AND.EX UP0, UPT, UR9, URZ, UPT, UP0 ;  /* 0x000000ff0900728c */ /* 0x000fe2000bf05300 */
[----:B------:R-:W-:-:S08]  /*0440*/  IMAD.IADD R5, R3, 0x1, R15 ;  /* 0x0000000103057824 */ /* 0x000fd000078e020f */
[----:B-1----:R-:W-:Y:S05]  /*0450*/  BRA.U UP0, `(.L_x_2) ;  /* 0x0000000500a47547 */ /* 0x002fea000b800000 */
[----:B------:R-:W0:Y:S02]  /*0460*/  LDCU.64 UR8, c[0x0][0x3b0] ;  /* 0x00007600ff0877ac */ /* 0x000e240008000a00 */
[----:B0-----:R-:W-:-:S04]  /*0470*/  UISETP.NE.U32.AND UP0, UPT, UR8, URZ, UPT ;  /* 0x000000ff0800728c */ /* 0x001fc8000bf05070 */
[----:B------:R-:W-:-:S09]  /*0480*/  UISETP.NE.AND.EX UP0, UPT, UR9, URZ, UPT, UP0 ;  /* 0x000000ff0900728c */ /* 0x000fd2000bf05300 */
[----:B------:R-:W-:Y:S05]  /*0490*/  BRA.U !UP0, `(.L_x_3) ;  /* 0x0000000108d07547 */ /* 0x000fea000b800000 */
[-C--:B------:R-:W-:Y:S01]  /*04a0*/  IABS R18, R6.reuse ;  /* 0x0000000600127213 */ /* 0x080fe20000000000 */
[----:B------:R-:W0:Y:S01]  /*04b0*/  LDC R19, c[0x0][0x3c0] ;  /* 0x0000f000ff137b82 */ /* 0x000e220000000800 */
[----:B------:R-:W-:Y:S01]  /*04c0*/  ISETP.NE.AND P0, PT, R6, RZ, PT ;  /* 0x000000ff0600720c */ /* 0x000fe20003f05270 */
[----:B------:R-:W1:Y:S01]  /*04d0*/  LDCU.128 UR8, c[0x0][0x380] ;  /* 0x00007000ff0877ac */ /* 0x000e620008000c00 */
[----:B------:R-:W2:Y:S01]  /*04e0*/  I2F.RP R14, R18 ;  /* 0x00000012000e7306 */ /* 0x000ea20000209400 */
[----:B------:R-:W-:-:S04]  /*04f0*/  LOP3.LUT R6, RZ, R6, RZ, 0x33, !PT ;  /* 0x00000006ff067212 */ /* 0x000fc800078e33ff */
[----:B------:R-:W3:Y:S08]  /*0500*/  LDC.64 R8, c[0x0][0x3b0] ;  /* 0x0000ec00ff087b82 */ /* 0x000ef00000000a00 */
[----:B------:R-:W4:Y:S01]  /*0510*/  LDC.64 R10, c[0x0][0x390] ;  /* 0x0000e400ff0a7b82 */ /* 0x000f220000000a00 */
[----:B--2---:R-:W2:Y:S07]  /*0520*/  MUFU.RCP R14, R14 ;  /* 0x0000000e000e7308 */ /* 0x004eae0000001000 */
[----:B------:R-:W0:Y:S01]  /*0530*/  LDC.64 R12, c[0x0][0x398] ;  /* 0x0000e600ff0c7b82 */ /* 0x000e220000000a00 */
[----:B--2---:R-:W-:-:S04]  /*0540*/  IADD3 R20, PT, PT, R14, 0xffffffe, RZ ;  /* 0x0ffffffe0e147810 */ /* 0x004fc80007ffe0ff */
[----:B------:R2:W5:Y:S02]  /*0550*/  F2I.FTZ.U32.TRUNC.NTZ R21, R20 ;  /* 0x0000001400157305 */ /* 0x000564000021f000 */
[----:B--2---:R-:W-:Y:S02]  /*0560*/  IMAD.MOV.U32 R20, RZ, RZ, RZ ;  /* 0x000000ffff147224 */ /* 0x004fe400078e00ff */
[----:B-----5:R-:W-:-:S04]  /*0570*/  IMAD.MOV R15, RZ, RZ, -R21 ;  /* 0x000000ffff0f7224 */ /* 0x020fc800078e0a15 */
[----:B------:R-:W-:-:S04]  /*0580*/  IMAD R15, R15, R18, RZ ;  /* 0x000000120f0f7224 */ /* 0x000fc800078e02ff */
[----:B-1-3--:R-:W-:-:S07]  /*0590*/  IMAD.HI.U32 R20, R21, R15, R20 ;  /* 0x0000000f15147227 */ /* 0x00afce00078e0014 */
.L_x_4:
[----:B-1----:R-:W-:Y:S01]  /*05a0*/  IMAD.IADD R17, R4, 0x1, R7 ;  /* 0x0000000104117824 */ /* 0x002fe200078e0207 */
[----:B------:R-:W2:Y:S03]  /*05b0*/  LDG.E R21, desc[UR4][R8.64] ;  /* 0x0000000408157981 */ /* 0x000ea6000c1e1900 */
[----:B0-----:R-:W-:-:S04]  /*05c0*/  IMAD.WIDE R14, R17, 0x4, R12 ;  /* 0x00000004110e7825 */ /* 0x001fc800078e020c */
[----:B----4-:R-:W-:Y:S01]  /*05d0*/  IMAD.WIDE R16, R17, 0x4, R10 ;  /* 0x0000000411107825 */ /* 0x010fe200078e020a */
[----:B------:R0:W2:Y:S04]  /*05e0*/  LDG.E R22, desc[UR4][R14.64] ;  /* 0x000000040e167981 */ /* 0x0000a8000c1e1900 */
[----:B------:R1:W3:Y:S01]  /*05f0*/  LDG.E R23, desc[UR4][R16.64] ;  /* 0x0000000410177981 */ /* 0x0002e2000c1e1900 */
[----:B------:R-:W-:Y:S02]  /*0600*/  IABS R25, R7 ;  /* 0x0000000700197213 */ /* 0x000fe40000000000 */
[----:B------:R-:W-:-:S03]  /*0610*/  IABS R26, R19 ;  /* 0x00000013001a7213 */ /* 0x000fc60000000000 */
[----:B------:R-:W-:-:S04]  /*0620*/  IMAD.HI.U32 R24, R20, R25, RZ ;  /* 0x0000001914187227 */ /* 0x000fc800078e00ff */
[----:B------:R-:W-:-:S04]  /*0630*/  IMAD.MOV R24, RZ, RZ, -R24 ;  /* 0x000000ffff187224 */ /* 0x000fc800078e0a18 */
[----:B------:R-:W-:-:S05]  /*0640*/  IMAD R25, R26, R24, R25 ;  /* 0x000000181a197224 */ /* 0x000fca00078e0219 */
[----:B------:R-:W-:Y:S02]  /*0650*/  ISETP.GT.U32.AND P1, PT, R18, R25, PT ;  /* 0x000000191200720c */ /* 0x000fe40003f24070 */
[----:B------:R-:W-:-:S11]  /*0660*/  ISETP.GE.AND P2, PT, R7, RZ, PT ;  /* 0x000000ff0700720c */ /* 0x000fd60003f46270 */
[----:B------:R-:W-:-:S05]  /*0670*/  @!P1 IMAD.IADD R25, R25, 0x1, -R26 ;  /* 0x0000000119199824 */ /* 0x000fca00078e0a1a */
[----:B------:R-:W-:-:S13]  /*0680*/  ISETP.GT.U32.AND P1, PT, R18, R25, PT ;  /* 0x000000191200720c */ /* 0x000fda0003f24070 */
[----:B------:R-:W-:-:S05]  /*0690*/  @!P1 IADD3 R25, PT, PT, R25, -R26, RZ ;  /* 0x8000001a19199210 */ /* 0x000fca0007ffe0ff */
[----:B------:R-:W-:-:S05]  /*06a0*/  @!P2 IMAD.MOV R25, RZ, RZ, -R25 ;  /* 0x000000ffff19a224 */ /* 0x000fca00078e0a19 */
[----:B------:R-:W-:-:S05]  /*06b0*/  SEL R25, R6, R25, !P0 ;  /* 0x0000001906197207 */ /* 0x000fca0004000000 */
[--C-:B0-----:R-:W-:Y:S01]  /*06c0*/  IMAD.IADD R14, R7, 0x1, -R25.reuse ;  /* 0x00000001070e7824 */ /* 0x101fe200078e0a19 */
[----:B------:R-:W-:-:S04]  /*06d0*/  SHF.R.S32.HI R15, RZ, 0x1f, R25 ;  /* 0x0000001fff0f7819 */ /* 0x000fc80000011419 */
[----:B-1----:R-:W-:Y:S02]  /*06e0*/  IADD3 R17, P1, P2, R14, R2, R25 ;  /* 0x000000020e117210 */ /* 0x002fe40007a3e019 */
[----:B------:R-:W-:-:S03]  /*06f0*/  SHF.R.S32.HI R14, RZ, 0x1f, R14 ;  /* 0x0000001fff0e7819 */ /* 0x000fc6000001140e */
[----:B------:R-:W-:Y:S01]  /*0700*/  IMAD.SHL.U32 R16, R17, 0x4, RZ ;  /* 0x0000000411107824 */ /* 0x000fe200078e00ff */
[----:B------:R-:W-:-:S04]  /*0710*/  IADD3.X R14, PT, PT, R14, R5, R15, P1, P2 ;  /* 0x000000050e0e7210 */ /* 0x000fc80000fe440f */
[----:B------:R-:W-:Y:S02]  /*0720*/  SHF.L.U64.HI R17, R17, 0x2, R14 ;  /* 0x0000000211117819 */ /* 0x000fe4000001020e */
[C---:B------:R-:W-:Y:S02]  /*0730*/  IADD3 R14, P1, PT, R16.reuse, UR8, RZ ;  /* 0x00000008100e7c10 */ /* 0x040fe4000ff3e0ff */
[----:B------:R-:W-:Y:S02]  /*0740*/  IADD3 R16, P2, PT, R16, UR10, RZ ;  /* 0x0000000a10107c10 */ /* 0x000fe4000ff5e0ff */
[C---:B------:R-:W-:Y:S02]  /*0750*/  IADD3.X R15, PT, PT, R17.reuse, UR9, RZ, P1, !PT ;  /* 0x00000009110f7c10 */ /* 0x040fe40008ffe4ff */
[----:B------:R-:W-:Y:S01]  /*0760*/  IADD3.X R17, PT, PT, R17, UR11, RZ, P2, !PT ;  /* 0x0000000b11117c10 */ /* 0x000fe200097fe4ff */
[----:B------:R-:W-:-:S05]  /*0770*/  VIADD R7, R7, UR6 ;  /* 0x0000000607077c36 */ /* 0x000fca0008000000 */
[----:B------:R-:W-:Y:S01]  /*0780*/  ISETP.GE.AND P1, PT, R7, R0, PT ;  /* 0x000000000700720c */ /* 0x000fe20003f26270 */
[----:B--2---:R-:W-:Y:S01]  /*0790*/  FMUL R21, R22, R21 ;  /* 0x0000001516157220 */ /* 0x004fe20000400000 */
[----:B---3--:R1:W-:Y:S04]  /*07a0*/  STG.E desc[UR4][R14.64], R23 ;  /* 0x000000170e007986 */ /* 0x0083e8000c101904 */
[----:B------:R1:W-:Y:S07]  /*07b0*/  STG.E desc[UR4][R16.64], R21 ;  /* 0x0000001510007986 */ /* 0x0003ee000c101904 */
[----:B------:R-:W-:Y:S05]  /*07c0*/  @!P1 BRA `(.L_x_4) ;  /* 0xfffffffc00749947 */ /* 0x000fea000383ffff */
[----:B------:R-:W-:Y:S05]  /*07d0*/  EXIT ;  /* 0x000000000000794d */ /* 0x000fea0003800000 */
.L_x_3:
[-C--:B------:R-:W-:Y:S01]  /*07e0*/  IABS R16, R6.reuse ;  /* 0x0000000600107213 */ /* 0x080fe20000000000 */
[----:B------:R-:W0:Y:S01]  /*07f0*/  LDC R17, c[0x0][0x3c0] ;  /* 0x0000f000ff117b82 */ /* 0x000e220000000800 */
[----:B------:R-:W-:Y:S01]  /*0800*/  IMAD.MOV.U32 R18, RZ, RZ, RZ ;  /* 0x000000ffff127224 */ /* 0x000fe200078e00ff */
[----:B------:R-:W-:Y:S01]  /*0810*/  ISETP.NE.AND P0, PT, R6, RZ, PT ;  /* 0x000000ff0600720c */ /* 0x000fe20003f05270 */
[----:B------:R-:W1:Y:S01]  /*0820*/  I2F.RP R12, R16 ;  /* 0x00000010000c7306 */ /* 0x000e620000209400 */
[----:B------:R-:W-:Y:S01]  /*0830*/  LOP3.LUT R6, RZ, R6, RZ, 0x33, !PT ;  /* 0x00000006ff067212 */ /* 0x000fe200078e33ff */
[----:B------:R-:W2:Y:S03]  /*0840*/  LDCU.128 UR8, c[0x0][0x380] ;  /* 0x00007000ff0877ac */ /* 0x000ea60008000c00 */
[----:B------:R-:W3:Y:S08]  /*0850*/  LDC.64 R8, c[0x0][0x390] ;  /* 0x0000e400ff087b82 */ /* 0x000ef00000000a00 */
[----:B------:R-:W4:Y:S01]  /*0860*/  LDC.64 R10, c[0x0][0x398] ;  /* 0x0000e600ff0a7b82 */ /* 0x000f220000000a00 */
[----:B-1----:R-:W1:Y:S02]  /*0870*/  MUFU.RCP R12, R12 ;  /* 0x0000000c000c7308 */ /* 0x002e640000001000 */
[----:B-1----:R-:W-:-:S06]  /*0880*/  VIADD R19, R12, 0xffffffe ;  /* 0x0ffffffe0c137836 */ /* 0x002fcc0000000000 */
[----:B------:R-:W1:Y:S02]  /*0890*/  F2I.FTZ.U32.TRUNC.NTZ R19, R19 ;  /* 0x0000001300137305 */ /* 0x000e64000021f000 */
[----:B-1----:R-:W-:-:S05]  /*08a0*/  IADD3 R13, PT, PT, RZ, -R19, RZ ;  /* 0x80000013ff0d7210 */ /* 0x002fca0007ffe0ff */
[----:B------:R-:W-:-:S04]  /*08b0*/  IMAD R13, R13, R16, RZ ;  /* 0x000000100d0d7224 */ /* 0x000fc800078e02ff */
[----:B0-234-:R-:W-:-:S07]  /*08c0*/  IMAD.HI.U32 R18, R19, R13, R18 ;  /* 0x0000000d13127227 */ /* 0x01dfce00078e0012 */
.L_x_5:
[----:B0-----:R-:W-:-:S04]  /*08d0*/  IMAD.IADD R15, R4, 0x1, R7 ;  /* 0x00000001040f7824 */ /* 0x001fc800078e0207 */
[----:B------:R-:W-:-:S04]  /*08e0*/  IMAD.WIDE R12, R15, 0x4, R8 ;  /* 0x000000040f0c7825 */ /* 0x000fc800078e0208 */
[----:B------:R-:W-:Y:S01]  /*08f0*/  IMAD.WIDE R14, R15, 0x4, R10 ;  /* 0x000000040f0e7825 */ /* 0x000fe200078e020a */
[----:B------:R0:W2:Y:S04]  /*0900*/  LDG.E R19, desc[UR4][R12.64] ;  /* 0x000000040c137981 */ /* 0x0000a8000c1e1900 */
[----:B------:R1:W3:Y:S01]  /*0910*/  LDG.E R21, desc[UR4][R14.64] ;  /* 0x000000040e157981 */ /* 0x0002e2000c1e1900 */
[----:B------:R-:W-:Y:S02]  /*0920*/  IABS R23, R7 ;  /* 0x0000000700177213 */ /* 0x000fe40000000000 */
[----:B------:R-:W-:Y:S02]  /*0930*/  IABS R22, R17 ;  /* 0x0000001100167213 */ /* 0x000fe40000000000 */
[----:B------:R-:W-:Y:S01]  /*0940*/  ISETP.GE.AND P2, PT, R7, RZ, PT ;  /* 0x000000ff0700720c */ /* 0x000fe20003f46270 */
[----:B------:R-:W-:-:S04]  /*0950*/  IMAD.HI.U32 R20, R18, R23, RZ ;  /* 0x0000001712147227 */ /* 0x000fc800078e00ff */
[----:B------:R-:W-:-:S04]  /*0960*/  IMAD.MOV R20, RZ, RZ, -R20 ;  /* 0x000000ffff147224 */ /* 0x000fc800078e0a14 */
[----:B------:R-:W-:-:S05]  /*0970*/  IMAD R23, R22, R20, R23 ;  /* 0x0000001416177224 */ /* 0x000fca00078e0217 */
[----:B------:R-:W-:-:S13]  /*0980*/  ISETP.GT.U32.AND P1, PT, R16, R23, PT ;  /* 0x000000171000720c */ /* 0x000fda0003f24070 */
[----:B------:R-:W-:-:S05]  /*0990*/  @!P1 IMAD.IADD R23, R23, 0x1, -R22 ;  /* 0x0000000117179824 */ /* 0x000fca00078e0a16 */
[----:B------:R-:W-:-:S13]  /*09a0*/  ISETP.GT.U32.AND P1, PT, R16, R23, PT ;  /* 0x000000171000720c */ /* 0x000fda0003f24070 */
[----:B------:R-:W-:-:S05]  /*09b0*/  @!P1 IMAD.IADD R23, R23, 0x1, -R22 ;  /* 0x0000000117179824 */ /* 0x000fca00078e0a16 */
[----:B------:R-:W-:-:S04]  /*09c0*/  @!P2 IADD3 R23, PT, PT, -R23, RZ, RZ ;  /* 0x000000ff1717a210 */ /* 0x000fc80007ffe1ff */
[----:B------:R-:W-:-:S04]  /*09d0*/  SEL R23, R6, R23, !P0 ;  /* 0x0000001706177207 */ /* 0x000fc80004000000 */
[--C-:B0-----:R-:W-:Y:S01]  /*09e0*/  SHF.R.S32.HI R13, RZ, 0x1f, R23.reuse ;  /* 0x0000001fff0d7819 */ /* 0x101fe20000011417 */
[C---:B------:R-:W-:Y:S02]  /*09f0*/  IMAD.IADD R12, R7.reuse, 0x1, -R23 ;  /* 0x00000001070c7824 */ /* 0x040fe400078e0a17 */
[----:B------:R-:W-:-:S03]  /*0a00*/  VIADD R7, R7, UR6 ;  /* 0x0000000607077c36 */ /* 0x000fc60008000000 */
        /* <DEDUP_REMOVED lines=8> */
[----:B------:R-:W-:Y:S02]  /*0a90*/  IADD3.X R15, PT, PT, R15, UR11, RZ, P2, !PT ;  /* 0x0000000b0f0f7c10 */ /* 0x000fe400097fe4ff */
[----:B------:R-:W-:Y:S01]  /*0aa0*/  ISETP.GE.AND P1, PT, R7, R0, PT ;  /* 0x000000000700720c */ /* 0x000fe20003f26270 */
[----:B--2---:R0:W-:Y:S04]  /*0ab0*/  STG.E desc[UR4][R12.64], R19 ;  /* 0x000000130c007986 */ /* 0x0041e8000c101904 */
[----:B---3--:R0:W-:Y:S08]  /*0ac0*/  STG.E desc[UR4][R14.64], R21 ;  /* 0x000000150e007986 */ /* 0x0081f0000c101904 */
[----:B------:R-:W-:Y:S05]  /*0ad0*/  @!P1 BRA `(.L_x_5) ;  /* 0xfffffffc007c9947 */ /* 0x000fea000383ffff */
[----:B------:R-:W-:Y:S05]  /*0ae0*/  EXIT ;  /* 0x000000000000794d */ /* 0x000fea0003800000 */
.L_x_2:
        /* <DEDUP_REMOVED lines=13> */
[----:B------:R-:W0:Y:S08]  /*0bc0*/  LDC.64 R12, c[0x0][0x390] ;  /* 0x0000e400ff0c7b82 */ /* 0x000e300000000a00 */
[----:B------:R-:W0:Y:S01]  /*0bd0*/  LDC.64 R14, c[0x0][0x398] ;  /* 0x0000e600ff0e7b82 */ /* 0x000e220000000a00 */
[----:B--2---:R-:W-:-:S04]  /*0be0*/  VIADD R22, R16, 0xffffffe ;  /* 0x0ffffffe10167836 */ /* 0x004fc80000000000 */
[----:B------:R2:W5:Y:S02]  /*0bf0*/  F2I.FTZ.U32.TRUNC.NTZ R23, R22 ;  /* 0x0000001600177305 */ /* 0x000564000021f000 */
[----:B--2---:R-:W-:Y:S02]  /*0c00*/  HFMA2 R22, -RZ, RZ, 0, 0 ;  /* 0x00000000ff167431 */ /* 0x004fe400000001ff */
[----:B-----5:R-:W-:-:S04]  /*0c10*/  IMAD.MOV R17, RZ, RZ, -R23 ;  /* 0x000000ffff117224 */ /* 0x020fc800078e0a17 */
[----:B------:R-:W-:-:S04]  /*0c20*/  IMAD R17, R17, R20, RZ ;  /* 0x0000001411117224 */ /* 0x000fc800078e02ff */
[----:B-1-3--:R-:W-:-:S07]  /*0c30*/  IMAD.HI.U32 R22, R23, R17, R22 ;  /* 0x0000001117167227 */ /* 0x00afce00078e0016 */
.L_x_7:
[----:B-1----:R-:W-:Y:S01]  /*0c40*/  IMAD.IADD R19, R4, 0x1, R7 ;  /* 0x0000000104137824 */ /* 0x002fe200078e0207 */
[----:B------:R-:W2:Y:S03]  /*0c50*/  LDG.E R23, desc[UR4][R8.64] ;  /* 0x0000000408177981 */ /* 0x000ea6000c1e1900 */
[C---:B0-----:R-:W-:Y:S01]  /*0c60*/  IMAD.WIDE R16, R19.reuse, 0x4, R12 ;  /* 0x0000000413107825 */ /* 0x041fe200078e020c */
[----:B----4-:R-:W3:Y:S03]  /*0c70*/  LDG.E R26, desc[UR4][R10.64] ;  /* 0x000000040a1a7981 */ /* 0x010ee6000c1e1900 */
[----:B------:R-:W-:Y:S01]  /*0c80*/  IMAD.WIDE R18, R19, 0x4, R14 ;  /* 0x0000000413127825 */ /* 0x000fe200078e020e */
[----:B------:R0:W2:Y:S04]  /*0c90*/  LDG.E R24, desc[UR4][R16.64] ;  /* 0x0000000410187981 */ /* 0x0000a8000c1e1900 */
[----:B------:R1:W3:Y:S01]  /*0ca0*/  LDG.E R25, desc[UR4][R18.64] ;  /* 0x0000000412197981 */ /* 0x0002e2000c1e1900 */
[----:B------:R-:W-:-:S05]  /*0cb0*/  IABS R29, R7 ;  /* 0x00000007001d7213 */ /* 0x000fca0000000000 */
[----:B------:R-:W-:Y:S01]  /*0cc0*/  IMAD.HI.U32 R27, R22, R29, RZ ;  /* 0x0000001d161b7227 */ /* 0x000fe200078e00ff */
[----:B0-----:R-:W-:-:S03]  /*0cd0*/  IABS R16, R21 ;  /* 0x0000001500107213 */ /* 0x001fc60000000000 */
[----:B------:R-:W-:-:S04]  /*0ce0*/  IMAD.MOV R28, RZ, RZ, -R27 ;  /* 0x000000ffff1c7224 */ /* 0x000fc800078e0a1b */
[----:B------:R-:W-:-:S05]  /*0cf0*/  IMAD R27, R16, R28, R29 ;  /* 0x0000001c101b7224 */ /* 0x000fca00078e021d */
[----:B------:R-:W-:Y:S02]  /*0d00*/  ISETP.GT.U32.AND P1, PT, R20, R27, PT ;  /* 0x0000001b1400720c */ /* 0x000fe40003f24070 */
[----:B------:R-:W-:-:S11]  /*0d10*/  ISETP.GE.AND P2, PT, R7, RZ, PT ;  /* 0x000000ff0700720c */ /* 0x000fd60003f46270 */
[----:B------:R-:W-:-:S05]  /*0d20*/  @!P1 IMAD.IADD R27, R27, 0x1, -R16 ;  /* 0x000000011b1b9824 */ /* 0x000fca00078e0a10 */
[----:B------:R-:W-:-:S13]  /*0d30*/  ISETP.GT.U32.AND P1, PT, R20, R27, PT ;  /* 0x0000001b1400720c */ /* 0x000fda0003f24070 */
[----:B------:R-:W-:-:S04]  /*0d40*/  @!P1 IMAD.IADD R27, R27, 0x1, -R16 ;  /* 0x000000011b1b9824 */ /* 0x000fc800078e0a10 */
[----:B------:R-:W-:-:S05]  /*0d50*/  @!P2 IMAD.MOV R27, RZ, RZ, -R27 ;  /* 0x000000ffff1ba224 */ /* 0x000fca00078e0a1b */
[----:B------:R-:W-:-:S04]  /*0d60*/  SEL R27, R6, R27, !P0 ;  /* 0x0000001b061b7207 */ /* 0x000fc80004000000 */
[----:B------:R-:W-:Y:S02]  /*0d70*/  IADD3 R16, PT, PT, -R27, R7, RZ ;  /* 0x000000071b107210 */ /* 0x000fe40007ffe1ff */
[--C-:B------:R-:W-:Y:S02]  /*0d80*/  SHF.R.S32.HI R17, RZ, 0x1f, R27.reuse ;  /* 0x0000001fff117819 */ /* 0x100fe4000001141b */
        /* <DEDUP_REMOVED lines=12> */
[----:B---3--:R-:W-:-:S04]  /*0e50*/  FMUL R25, R25, R26 ;  /* 0x0000001a19197220 */ /* 0x008fc80000400000 */
[----:B------:R1:W-:Y:S04]  /*0e60*/  STG.E desc[UR4][R16.64], R23 ;  /* 0x0000001710007986 */ /* 0x0003e8000c101904 */
[----:B------:R1:W-:Y:S03]  /*0e70*/  STG.E desc[UR4][R18.64], R25 ;  /* 0x0000001912007986 */ /* 0x0003e6000c101904 */
[----:B------:R-:W-:Y:S05]  /*0e80*/  @!P1 BRA `(.L_x_7) ;  /* 0xfffffffc006c9947 */ /* 0x000fea000383ffff */
[----:B------:R-:W-:Y:S05]  /*0e90*/  EXIT ;  /* 0x000000000000794d */ /* 0x000fea0003800000 */
.L_x_6:
        /* <DEDUP_REMOVED lines=10> */
[----:B--2---:R-:W-:-:S04]  /*0f40*/  VIADD R20, R14, 0xffffffe ;  /* 0x0ffffffe0e147836 */ /* 0x004fc80000000000 */
[----:B------:R2:W5:Y:S02]  /*0f50*/  F2I.FTZ.U32.TRUNC.NTZ R21, R20 ;  /* 0x0000001400157305 */ /* 0x000564000021f000 */
[----:B--2---:R-:W-:Y:S02]  /*0f60*/  IMAD.MOV.U32 R20, RZ, RZ, RZ ;  /* 0x000000ffff147224 */ /* 0x004fe400078e00ff */
[----:B-----5:R-:W-:-:S04]  /*0f70*/  IMAD.MOV R15, RZ, RZ, -R21 ;  /* 0x000000ffff0f7224 */ /* 0x020fc800078e0a15 */
[----:B------:R-:W-:-:S04]  /*0f80*/  IMAD R15, R15, R18, RZ ;  /* 0x000000120f0f7224 */ /* 0x000fc800078e02ff */
[----:B-1-3--:R-:W-:-:S07]  /*0f90*/  IMAD.HI.U32 R20, R21, R15, R20 ;  /* 0x0000000f15147227 */ /* 0x00afce00078e0014 */
.L_x_8:
[----:B-1----:R-:W-:Y:S01]  /*0fa0*/  IADD3 R15, PT, PT, R4, R7, RZ ;  /* 0x00000007040f7210 */ /* 0x002fe20007ffe0ff */
[----:B------:R-:W2:Y:S04]  /*0fb0*/  LDG.E R21, desc[UR4][R12.64] ;  /* 0x000000040c157981 */ /* 0x000ea8000c1e1900 */
[----:B----4-:R-:W-:-:S04]  /*0fc0*/  IMAD.WIDE R16, R15, 0x4, R10 ;  /* 0x000000040f107825 */ /* 0x010fc800078e020a */
[----:B0-----:R-:W-:Y:S01]  /*0fd0*/  IMAD.WIDE R14, R15, 0x4, R8 ;  /* 0x000000040f0e7825 */ /* 0x001fe200078e0208 */
[----:B------:R-:W2:Y:S04]  /*0fe0*/  LDG.E R22, desc[UR4][R16.64] ;  /* 0x0000000410167981 */ /* 0x000ea8000c1e1900 */
        /* <DEDUP_REMOVED lines=12> */
[----:B------:R-:W-:-:S05]  /*10b0*/  SEL R25, R6, R25, !P0 ;  /* 0x0000001906197207 */ /* 0x000fca0004000000 */
[--C-:B0-----:R-:W-:Y:S01]  /*10c0*/  IMAD.IADD R14, R7, 0x1, -R25.reuse ;  /* 0x00000001070e7824 */ /* 0x101fe200078e0a19 */
[----:B------:R-:W-:-:S04]  /*10d0*/  SHF.R.S32.HI R15, RZ, 0x1f, R25 ;  /* 0x0000001fff0f7819 */ /* 0x000fc80000011419 */
[----:B------:R-:W-:Y:S02]  /*10e0*/  IADD3 R17, P1, P2, R14, R2, R25 ;  /* 0x000000020e117210 */ /* 0x000fe40007a3e019 */
[----:B------:R-:W-:Y:S02]  /*10f0*/  SHF.R.S32.HI R14, RZ, 0x1f, R14 ;  /* 0x0000001fff0e7819 */ /* 0x000fe4000001140e */
[----:B------:R-:W-:Y:S02]  /*1100*/  SHF.L.U32 R16, R17, 0x2, RZ ;  /* 0x0000000211107819 */ /* 0x000fe400000006ff */
        /* <DEDUP_REMOVED lines=8> */
[----:B--2---:R-:W-:-:S05]  /*1190*/  FMUL R21, R22, R21 ;  /* 0x0000001516157220 */ /* 0x004fca0000400000 */
[----:B------:R1:W-:Y:S04]  /*11a0*/  STG.E desc[UR4][R14.64], R21 ;  /* 0x000000150e007986 */ /* 0x0003e8000c101904 */
[----:B---3--:R1:W-:Y:S03]  /*11b0*/  STG.E desc[UR4][R16.64], R23 ;  /* 0x0000001710007986 */ /* 0x0083e6000c101904 */
[----:B------:R-:W-:Y:S05]  /*11c0*/  @!P1 BRA `(.L_x_8) ;  /* 0xfffffffc00749947 */ /* 0x000fea000383ffff */
[----:B------:R-:W-:Y:S05]  /*11d0*/  EXIT ;  /* 0x000000000000794d */ /* 0x000fea0003800000 */
        .weak           $__internal_0_$__cuda_sm20_div_s64
        .type           $__internal_0_$__cuda_sm20_div_s64,@function
        .size           $__internal_0_$__cuda_sm20_div_s64,(.L_x_10 - $__internal_0_$__cuda_sm20_div_s64)
$__internal_0_$__cuda_sm20_div_s64:
[----:B------:R-:W0:Y:S01]  /*11e0*/  LDC R4, c[0x0][0x3c4] ;  /* 0x0000f100ff047b82 */ /* 0x000e220000000800 */
[----:B------:R-:W-:Y:S02]  /*11f0*/  ISETP.LE.AND P0, PT, RZ, UR6, PT ;  /* 0x00000006ff007c0c */ /* 0x000fe4000bf03270 */
[----:B------:R-:W-:Y:S02]  /*1200*/  ISETP.GE.AND P3, PT, R3, RZ, PT ;  /* 0x000000ff0300720c */ /* 0x000fe40003f66270 */
[----:B0-----:R-:W-:-:S04]  /*1210*/  IADD3 R7, P1, PT, RZ, -R4, RZ ;  /* 0x80000004ff077210 */ /* 0x001fc80007f3e0ff */
[----:B------:R-:W-:Y:S01]  /*1220*/  SEL R6, R7, R4, !P0 ;  /* 0x0000000407067207 */ /* 0x000fe20004000000 */
[----:B------:R-:W-:-:S05]  /*1230*/  IMAD.X R8, RZ, RZ, ~UR6, P1 ;  /* 0x80000006ff087e24 */ /* 0x000fca00088e06ff */
[----:B------:R-:W-:-:S04]  /*1240*/  SEL R7, R8, UR6, !P0 ;  /* 0x0000000608077c07 */ /* 0x000fc8000c000000 */
[----:B------:R-:W0:Y:S08]  /*1250*/  I2F.U64.RP R12, R6 ;  /* 0x00000006000c7312 */ /* 0x000e300000309000 */
[----:B0-----:R-:W0:Y:S02]  /*1260*/  MUFU.RCP R12, R12 ;  /* 0x0000000c000c7308 */ /* 0x001e240000001000 */
[----:B0-----:R-:W-:-:S06]  /*1270*/  VIADD R8, R12, 0x1ffffffe ;  /* 0x1ffffffe0c087836 */ /* 0x001fcc0000000000 */
[----:B------:R-:W0:Y:S02]  /*1280*/  F2I.U64.TRUNC R8, R8 ;  /* 0x0000000800087311 */ /* 0x000e24000020d800 */
[----:B0-----:R-:W-:-:S04]  /*1290*/  IMAD.WIDE.U32 R10, R8, R6, RZ ;  /* 0x00000006080a7225 */ /* 0x001fc800078e00ff */
[----:B------:R-:W-:Y:S01]  /*12a0*/  IMAD R11, R8, R7, R11 ;  /* 0x00000007080b7224 */ /* 0x000fe200078e020b */
[----:B------:R-:W-:-:S03]  /*12b0*/  IADD3 R13, P0, PT, RZ, -R10, RZ ;  /* 0x8000000aff0d7210 */ /* 0x000fc60007f1e0ff */
[----:B------:R-:W-:Y:S02]  /*12c0*/  IMAD R11, R9, R6, R11 ;  /* 0x00000006090b7224 */ /* 0x000fe400078e020b */
[----:B------:R-:W-:-:S04]  /*12d0*/  IMAD.HI.U32 R10, R8, R13, RZ ;  /* 0x0000000d080a7227 */ /* 0x000fc800078e00ff */
[----:B------:R-:W-:Y:S02]  /*12e0*/  IMAD.X R15, RZ, RZ, ~R11, P0 ;  /* 0x000000ffff0f7224 */ /* 0x000fe400000e0e0b */
[----:B------:R-:W-:Y:S02]  /*12f0*/  IMAD.MOV.U32 R11, RZ, RZ, R8 ;  /* 0x000000ffff0b7224 */ /* 0x000fe400078e0008 */
[-C--:B------:R-:W-:Y:S02]  /*1300*/  IMAD R17, R9, R15.reuse, RZ ;  /* 0x0000000f09117224 */ /* 0x080fe400078e02ff */
[----:B------:R-:W-:-:S04]  /*1310*/  IMAD.WIDE.U32 R10, P0, R8, R15, R10 ;  /* 0x0000000f080a7225 */ /* 0x000fc8000780000a */
[----:B------:R-:W-:-:S04]  /*1320*/  IMAD.HI.U32 R15, R9, R15, RZ ;  /* 0x0000000f090f7227 */ /* 0x000fc800078e00ff */
[----:B------:R-:W-:-:S05]  /*1330*/  IMAD.HI.U32 R10, P1, R9, R13, R10 ;  /* 0x0000000d090a7227 */ /* 0x000fca000782000a */
[----:B------:R-:W-:Y:S02]  /*1340*/  IADD3 R11, P2, PT, R17, R10, RZ ;  /* 0x0000000a110b7210 */ /* 0x000fe40007f5e0ff */
[----:B------:R-:W-:Y:S02]  /*1350*/  IADD3.X R10, PT, PT, R15, R9, RZ, P0, !PT ;  /* 0x000000090f0a7210 */ /* 0x000fe400007fe4ff */
[----:B------:R-:W-:Y:S01]  /*1360*/  IADD3 R15, P4, PT, RZ, -R2, RZ ;  /* 0x80000002ff0f7210 */ /* 0x000fe20007f9e0ff */
[----:B------:R-:W-:Y:S01]  /*1370*/  IMAD.WIDE.U32 R8, R11, R6, RZ ;  /* 0x000000060b087225 */ /* 0x000fe200078e00ff */
[----:B------:R-:W-:-:S03]  /*1380*/  IADD3.X R13, PT, PT, RZ, RZ, R10, P2, P1 ;  /* 0x000000ffff0d7210 */ /* 0x000fc600017e240a */
[----:B------:R-:W-:Y:S01]  /*1390*/  IMAD R9, R11, R7, R9 ;  /* 0x000000070b097224 */ /* 0x000fe200078e0209 */
[----:B------:R-:W-:Y:S02]  /*13a0*/  IADD3 R17, P0, PT, RZ, -R8, RZ ;  /* 0x80000008ff117210 */ /* 0x000fe40007f1e0ff */
[----:B------:R-:W-:Y:S01]  /*13b0*/  SEL R8, R15, R2, !P3 ;  /* 0x000000020f087207 */ /* 0x000fe20005800000 */
[----:B------:R-:W-:Y:S02]  /*13c0*/  IMAD R9, R13, R6, R9 ;  /* 0x000000060d097224 */ /* 0x000fe400078e0209 */
[----:B------:R-:W-:-:S04]  /*13d0*/  IMAD.HI.U32 R10, R11, R17, RZ ;  /* 0x000000110b0a7227 */ /* 0x000fc800078e00ff */
[----:B------:R-:W-:-:S04]  /*13e0*/  IMAD.X R12, RZ, RZ, ~R9, P0 ;  /* 0x000000ffff0c7224 */ /* 0x000fc800000e0e09 */
[----:B------:R-:W-:-:S04]  /*13f0*/  IMAD.WIDE.U32 R10, P0, R11, R12, R10 ;  /* 0x0000000c0b0a7225 */ /* 0x000fc8000780000a */
[----:B------:R-:W-:-:S04]  /*1400*/  IMAD.HI.U32 R9, P1, R13, R17, R10 ;  /* 0x000000110d097227 */ /* 0x000fc8000782000a */
[CC--:B------:R-:W-:Y:S02]  /*1410*/  IMAD R10, R13.reuse, R12.reuse, RZ ;  /* 0x0000000c0d0a7224 */ /* 0x0c0fe400078e02ff */
[----:B------:R-:W-:-:S03]  /*1420*/  IMAD.HI.U32 R12, R13, R12, RZ ;  /* 0x0000000c0d0c7227 */ /* 0x000fc600078e00ff */
[----:B------:R-:W-:Y:S01]  /*1430*/  IADD3 R9, P2, PT, R10, R9, RZ ;  /* 0x000000090a097210 */ /* 0x000fe20007f5e0ff */
[----:B------:R-:W-:Y:S02]  /*1440*/  IMAD.X R11, RZ, RZ, ~R3, P4 ;  /* 0x000000ffff0b7224 */ /* 0x000fe400020e0e03 */
[----:B------:R-:W-:Y:S02]  /*1450*/  IMAD.X R13, R12, 0x1, R13, P0 ;  /* 0x000000010c0d7824 */ /* 0x000fe400000e060d */
[----:B------:R-:W-:Y:S01]  /*1460*/  IMAD.HI.U32 R10, R9, R8, RZ ;  /* 0x00000008090a7227 */ /* 0x000fe200078e00ff */
[----:B------:R-:W-:Y:S02]  /*1470*/  SEL R12, R11, R3, !P3 ;  /* 0x000000030b0c7207 */ /* 0x000fe40005800000 */
[----:B------:R-:W-:Y:S01]  /*1480*/  IADD3.X R13, PT, PT, RZ, RZ, R13, P2, P1 ;  /* 0x000000ffff0d7210 */ /* 0x000fe200017e240d */
[----:B------:R-:W-:Y:S02]  /*1490*/  IMAD.MOV.U32 R11, RZ, RZ, RZ ;  /* 0x000000ffff0b7224 */ /* 0x000fe400078e00ff */
[----:B------:R-:W-:-:S04]  /*14a0*/  IMAD.WIDE.U32 R10, R9, R12, R10 ;  /* 0x0000000c090a7225 */ /* 0x000fc800078e000a */
[C---:B------:R-:W-:Y:S02]  /*14b0*/  IMAD R15, R13.reuse, R12, RZ ;  /* 0x0000000c0d0f7224 */ /* 0x040fe400078e02ff */
[----:B------:R-:W-:-:S04]  /*14c0*/  IMAD.HI.U32 R10, P0, R13, R8, R10 ;  /* 0x000000080d0a7227 */ /* 0x000fc8000780000a */
[----:B------:R-:W-:Y:S01]  /*14d0*/  IMAD.HI.U32 R9, R13, R12, RZ ;  /* 0x0000000c0d097227 */ /* 0x000fe200078e00ff */
[----:B------:R-:W-:-:S04]  /*14e0*/  IADD3 R13, P1, PT, R15, R10, RZ ;  /* 0x0000000a0f0d7210 */ /* 0x000fc80007f3e0ff */
[----:B------:R-:W-:Y:S01]  /*14f0*/  IADD3.X R9, PT, PT, R9, RZ, RZ, P0, !PT ;  /* 0x000000ff09097210 */ /* 0x000fe200007fe4ff */
[----:B------:R-:W-:-:S04]  /*1500*/  IMAD.WIDE.U32 R10, R13, R6, RZ ;  /* 0x000000060d0a7225 */ /* 0x000fc800078e00ff */
[----:B------:R-:W-:Y:S01]  /*1510*/  IMAD.X R9, RZ, RZ, R9, P1 ;  /* 0x000000ffff097224 */ /* 0x000fe200008e0609 */
[----:B------:R-:W-:Y:S01]  /*1520*/  IADD3 R17, P1, PT, -R10, R8, RZ ;  /* 0x000000080a117210 */ /* 0x000fe20007f3e1ff */
[C---:B------:R-:W-:Y:S01]  /*1530*/  IMAD R11, R13.reuse, R7, R11 ;  /* 0x000000070d0b7224 */ /* 0x040fe200078e020b */
[----:B------:R-:W-:Y:S02]  /*1540*/  IADD3 R8, P2, PT, R13, 0x1, RZ ;  /* 0x000000010d087810 */ /* 0x000fe40007f5e0ff */
[-C--:B------:R-:W-:Y:S01]  /*1550*/  ISETP.GE.U32.AND P0, PT, R17, R6.reuse, PT ;  /* 0x000000061100720c */ /* 0x080fe20003f06070 */
[-C--:B------:R-:W-:Y:S02]  /*1560*/  IMAD R11, R9, R6.reuse, R11 ;  /* 0x00000006090b7224 */ /* 0x080fe400078e020b */
[----:B------:R-:W-:Y:S02]  /*1570*/  IMAD.X R10, RZ, RZ, R9, P2 ;  /* 0x000000ffff0a7224 */ /* 0x000fe400010e0609 */
[----:B------:R-:W-:Y:S01]  /*1580*/  IMAD.X R19, R12, 0x1, ~R11, P1 ;  /* 0x000000010c137824 */ /* 0x000fe200008e0e0b */
[----:B------:R-:W-:-:S04]  /*1590*/  IADD3 R11, P1, PT, R17, -R6, RZ ;  /* 0x80000006110b7210 */ /* 0x000fc80007f3e0ff */
[C---:B------:R-:W-:Y:S01]  /*15a0*/  ISETP.GE.U32.AND.EX P0, PT, R19.reuse, R7, PT, P0 ;  /* 0x000000071300720c */ /* 0x040fe20003f06100 */
[----:B------:R-:W-:-:S03]  /*15b0*/  IMAD.X R15, R19, 0x1, ~R7, P1 ;  /* 0x00000001130f7824 */ /* 0x000fc600008e0e07 */
[----:B------:R-:W-:Y:S02]  /*15c0*/  SEL R11, R11, R17, P0 ;  /* 0x000000110b0b7207 */ /* 0x000fe40000000000 */
[----:B------:R-:W-:Y:S02]  /*15d0*/  SEL R15, R15, R19, P0 ;  /* 0x000000130f0f7207 */ /* 0x000fe40000000000 */
[----:B------:R-:W-:Y:S02]  /*15e0*/  SEL R13, R8, R13, P0 ;  /* 0x0000000d080d7207 */ /* 0x000fe40000000000 */
[----:B------:R-:W-:Y:S02]  /*15f0*/  ISETP.GE.U32.AND P1, PT, R11, R6, PT ;  /* 0x000000060b00720c */ /* 0x000fe40003f26070 */
[----:B------:R-:W-:Y:S02]  /*1600*/  SEL R8, R10, R9, P0 ;  /* 0x000000090a087207 */ /* 0x000fe40000000000 */
[----:B------:R-:W-:-:S02]  /*1610*/  IADD3 R6, P2, PT, R13, 0x1, RZ ;  /* 0x000000010d067810 */ /* 0x000fc40007f5e0ff */
[----:B------:R-:W-:Y:S02]  /*1620*/  ISETP.GE.U32.AND.EX P0, PT, R15, R7, PT, P1 ;  /* 0x000000070f00720c */ /* 0x000fe40003f06110 */
[-C--:B------:R-:W-:Y:S02]  /*1630*/  IADD3.X R9, PT, PT, RZ, R8.reuse, RZ, P2, !PT ;  /* 0x00000008ff097210 */ /* 0x080fe400017fe4ff */
[----:B------:R-:W-:Y:S02]  /*1640*/  SEL R6, R6, R13, P0 ;  /* 0x0000000d06067207 */ /* 0x000fe40000000000 */
[----:B------:R-:W-:Y:S02]  /*1650*/  LOP3.LUT R10, R3, UR6, RZ, 0x3c, !PT ;  /* 0x00000006030a7c12 */ /* 0x000fe4000f8e3cff */
[----:B------:R-:W-:Y:S02]  /*1660*/  SEL R9, R9, R8, P0 ;  /* 0x0000000809097207 */ /* 0x000fe40000000000 */
[----:B------:R-:W-:-:S02]  /*1670*/  IADD3 R7, P2, PT, RZ, -R6, RZ ;  /* 0x80000006ff077210 */ /* 0x000fc40007f5e0ff */
[----:B------:R-:W-:Y:S02]  /*1680*/  ISETP.GE.AND P1, PT, R10, RZ, PT ;  /* 0x000000ff0a00720c */ /* 0x000fe40003f26270 */
[----:B------:R-:W-:Y:S01]  /*1690*/  ISETP.NE.U32.AND P0, PT, R4, RZ, PT ;  /* 0x000000ff0400720c */ /* 0x000fe20003f05070 */
[----:B------:R-:W-:Y:S01]  /*16a0*/  IMAD.X R8, RZ, RZ, ~R9, P2 ;  /* 0x000000ffff087224 */ /* 0x000fe200010e0e09 */
[----:B------:R-:W-:Y:S01]  /*16b0*/  SEL R4, R7, R6, !P1 ;  /* 0x0000000607047207 */ /* 0x000fe20004800000 */
[----:B------:R-:W-:Y:S01]  /*16c0*/  IMAD.MOV.U32 R6, RZ, RZ, R0 ;  /* 0x000000ffff067224 */ /* 0x000fe200078e0000 */
[----:B------:R-:W-:Y:S01]  /*16d0*/  ISETP.NE.AND.EX P0, PT, RZ, UR6, PT, P0 ;  /* 0x00000006ff007c0c */ /* 0x000fe2000bf05300 */
[----:B------:R-:W-:Y:S01]  /*16e0*/  IMAD.MOV.U32 R7, RZ, RZ, 0x0 ;  /* 0x00000000ff077424 */ /* 0x000fe200078e00ff */
[----:B------:R-:W-:Y:S02]  /*16f0*/  SEL R9, R8, R9, !P1 ;  /* 0x0000000908097207 */ /* 0x000fe40004800000 */
[----:B------:R-:W-:-:S02]  /*1700*/  SEL R4, R4, 0xffffffff, P0 ;  /* 0xffffffff04047807 */ /* 0x000fc40000000000 */
[----:B------:R-:W-:Y:S01]  /*1710*/  SEL R9, R9, 0xffffffff, P0 ;  /* 0xffffffff09097807 */ /* 0x000fe20000000000 */
[----:B------:R-:W-:Y:S06]  /*1720*/  RET.REL.NODEC R6 `(reshape_and_cache_kernel) ;  /* 0xffffffe806347950 */ /* 0x000fec0003c3ffff */
.L_x_9:
[----:B------:R-:W-:-:S00]  /*1730*/  BRA `(.L_x_9) ;  /* 0xfffffffc00fc7947 */ /* 0x000fc0000383ffff */
[----:B------:R-:W-:-:S00]  /*1740*/  NOP ;  /* 0x0000000000007918 */ /* 0x000fc00000000000 */
        /* <DEDUP_REMOVED lines=11> */
.L_x_10:


//--------------------- .nv.shared.reserved.0     --------------------------
	.section	.nv.shared.reserved.0,"aw",@nobits
	.weak		__nv_reservedSMEM_offset_0_alias
	.size		__nv_reservedSMEM_offset_0_alias, 0, 64
	.other		__nv_reservedSMEM_offset_0_alias,@"STO_CUDA_RESERVED_SHARED STV_DEFAULT"
__nv_reservedSMEM_offset_0_alias:
	.zero		0
	.zero		64


//--------------------- .nv.constant0.reshape_and_cache_kernel --------------------------
	.section	.nv.constant0.reshape_and_cache_kernel,"a",@progbits
	.sectionflags	@""
	.align	4
.nv.constant0.reshape_and_cache_kernel:
	.zero		968


//--------------------- SYMBOLS --------------------------

	.type		.nv.reservedSmem.offset0,@object
	.size		.nv.reservedSmem.offset0,0x4
